//
// Generated by NVIDIA NVVM Compiler
//
// Compiler Build ID: CL-36424714
// Cuda compilation tools, release 13.0, V13.0.88
// Based on NVVM 20.0.0
//

.version 9.0
.target sm_100
.address_size 64

	// .globl	letterboxResize
.extern .func  (.param .b32 func_retval0) vprintf
(
	.param .b64 vprintf_param_0,
	.param .b64 vprintf_param_1
)
;
.global .align 1 .b8 $str[32] = {37, 100, 44, 32, 37, 100, 44, 32, 37, 100, 44, 32, 37, 100, 44, 32, 37, 100, 44, 32, 37, 100, 44, 32, 37, 100, 44, 32, 37, 100, 10};

.visible .entry letterboxResize(
	.param .u64 .ptr .align 1 letterboxResize_param_0,
	.param .u64 .ptr .align 1 letterboxResize_param_1,
	.param .u32 letterboxResize_param_2,
	.param .u32 letterboxResize_param_3,
	.param .u32 letterboxResize_param_4,
	.param .u32 letterboxResize_param_5,
	.param .u32 letterboxResize_param_6,
	.param .u32 letterboxResize_param_7,
	.param .u32 letterboxResize_param_8,
	.param .u32 letterboxResize_param_9
)
{
	.local .align 8 .b8 	__local_depot0[40];
	.reg .b64 	%SP;
	.reg .b64 	%SPL;
	.reg .pred 	%p<4>;
	.reg .b32 	%r<22>;
	.reg .b64 	%rd<5>;

	mov.u64 	%SPL, __local_depot0;
	cvta.local.u64 	%SP, %SPL;
	ld.param.u32 	%r1, [letterboxResize_param_2];
	ld.param.u32 	%r2, [letterboxResize_param_3];
	ld.param.u32 	%r3, [letterboxResize_param_4];
	ld.param.u32 	%r4, [letterboxResize_param_5];
	ld.param.u32 	%r5, [letterboxResize_param_6];
	ld.param.u32 	%r6, [letterboxResize_param_7];
	ld.param.u32 	%r7, [letterboxResize_param_8];
	ld.param.u32 	%r8, [letterboxResize_param_9];
	mov.u32 	%r9, %ctaid.x;
	mov.u32 	%r10, %ntid.x;
	mul.lo.s32 	%r11, %r9, %r10;
	mov.u32 	%r12, %tid.x;
	mov.u32 	%r13, %ctaid.y;
	mov.u32 	%r14, %ntid.y;
	mul.lo.s32 	%r15, %r13, %r14;
	mov.u32 	%r16, %tid.y;
	neg.s32 	%r17, %r12;
	setp.ne.s32 	%p1, %r11, %r17;
	or.b32  	%r18, %r15, %r16;
	setp.ne.s32 	%p2, %r18, 0;
	or.pred  	%p3, %p1, %p2;
	@%p3 bra 	$L__BB0_2;
	add.u64 	%rd1, %SP, 0;
	add.u64 	%rd2, %SPL, 0;
	st.local.v2.u32 	[%rd2], {%r1, %r2};
	st.local.v2.u32 	[%rd2+8], {%r3, %r4};
	st.local.v2.u32 	[%rd2+16], {%r5, %r6};
	st.local.v2.u32 	[%rd2+24], {%r7, %r8};
	mov.u64 	%rd3, $str;
	cvta.global.u64 	%rd4, %rd3;
	{ // callseq 0, 0
	.param .b64 param0;
	st.param.b64 	[param0], %rd4;
	.param .b64 param1;
	st.param.b64 	[param1], %rd1;
	.param .b32 retval0;
	call.uni (retval0), 
	vprintf, 
	(
	param0, 
	param1
	);
	ld.param.b32 	%r20, [retval0];
	} // callseq 0
$L__BB0_2:
	ret;

}


// ===== COMPILED SASS (sm_100) =====

	.target	sm_100

	.elftype	@"ET_EXEC"


//--------------------- .note.nv.tkinfo           --------------------------
	.section	.note.nv.tkinfo,"",@"SHT_NOTE"
	.sectionflags	@"SHF_NOTE_NV_TKINFO"
	.tkinfo
        /*0018*/ 	.word	0x00000002
        /*0030*/ 	.string	""
        /*0030*/ 	.string	"ptxas"
        /*0030*/ 	.string	"Cuda compilation tools, release 13.0, V13.0.88"
        /*0030*/ 	.string	"Build cuda_13.0.r13.0/compiler.36424714_0"
        /*0030*/ 	.string	"-arch sm_100 -m 64 "



//--------------------- .note.nv.cuinfo           --------------------------
	.section	.note.nv.cuinfo,"",@"SHT_NOTE"
	.sectionflags	@"SHF_NOTE_NV_CUINFO"
        /*0018*/ 	.short	0x0002
        /*001a*/ 	.short	0x0064
        /*001c*/ 	.short	0x0082
	.zero		2


//--------------------- .nv.info                  --------------------------
	.section	.nv.info,"",@"SHT_CUDA_INFO"
	.align	4


	//----- nvinfo : EIATTR_REGCOUNT
	.align		4
        /*0000*/ 	.byte	0x04, 0x2f
        /*0002*/ 	.short	(.L_2 - .L_1)
	.align		4
.L_1:
        /*0004*/ 	.word	index@(letterboxResize)
        /*0008*/ 	.word	0x00000018


	//----- nvinfo : EIATTR_FRAME_SIZE
	.align		4
.L_2:
        /*000c*/ 	.byte	0x04, 0x11
        /*000e*/ 	.short	(.L_4 - .L_3)
	.align		4
.L_3:
        /*0010*/ 	.word	index@(letterboxResize)
        /*0014*/ 	.word	0x00000028


	//----- nvinfo : EIATTR_MIN_STACK_SIZE
	.align		4
.L_4:
        /*0018*/ 	.byte	0x04, 0x12
        /*001a*/ 	.short	(.L_6 - .L_5)
	.align		4
.L_5:
        /*001c*/ 	.word	index@(letterboxResize)
        /*0020*/ 	.word	0x00000028
.L_6:


//--------------------- .nv.compat                --------------------------
	.section	.nv.compat,"",@"SHT_CUDA_COMPAT_INFO"
	.align	4
        /*0000*/ 	.byte	0x02, 0x09, 0x00, 0x00, 0x02, 0x02, 0x01, 0x00, 0x02, 0x05, 0x05, 0x00, 0x03, 0x07, 0x01, 0x01
        /*0010*/ 	.byte	0x02, 0x03, 0x00, 0x00, 0x02, 0x06, 0x01, 0x00, 0x04, 0x0b, 0x08, 0x00, 0x09, 0x00, 0x00, 0x00
        /*0020*/ 	.byte	0x00, 0x00, 0x00, 0x00


//--------------------- .nv.info.letterboxResize  --------------------------
	.section	.nv.info.letterboxResize,"",@"SHT_CUDA_INFO"
	.sectionflags	@""
	.align	4


	//----- nvinfo : EIATTR_CUDA_API_VERSION
	.align		4
        /*0000*/ 	.byte	0x04, 0x37
        /*0002*/ 	.short	(.L_8 - .L_7)
.L_7:
        /*0004*/ 	.word	0x00000082


	//----- nvinfo : EIATTR_KPARAM_INFO
	.align		4
.L_8:
        /*0008*/ 	.byte	0x04, 0x17
        /*000a*/ 	.short	(.L_10 - .L_9)
.L_9:
        /*000c*/ 	.word	0x00000000
        /*0010*/ 	.short	0x0009
        /*0012*/ 	.short	0x002c
        /*0014*/ 	.byte	0x00, 0xf0, 0x11, 0x00


	//----- nvinfo : EIATTR_KPARAM_INFO
	.align		4
.L_10:
        /*0018*/ 	.byte	0x04, 0x17
        /*001a*/ 	.short	(.L_12 - .L_11)
.L_11:
        /*001c*/ 	.word	0x00000000
        /*0020*/ 	.short	0x0008
        /*0022*/ 	.short	0x0028
        /*0024*/ 	.byte	0x00, 0xf0, 0x11, 0x00


	//----- nvinfo : EIATTR_KPARAM_INFO
	.align		4
.L_12:
        /*0028*/ 	.byte	0x04, 0x17
        /*002a*/ 	.short	(.L_14 - .L_13)
.L_13:
        /*002c*/ 	.word	0x00000000
        /*0030*/ 	.short	0x0007
        /*0032*/ 	.short	0x0024
        /*0034*/ 	.byte	0x00, 0xf0, 0x11, 0x00


	//----- nvinfo : EIATTR_KPARAM_INFO
	.align		4
.L_14:
        /*0038*/ 	.byte	0x04, 0x17
        /*003a*/ 	.short	(.L_16 - .L_15)
.L_15:
        /*003c*/ 	.word	0x00000000
        /*0040*/ 	.short	0x0006
        /*0042*/ 	.short	0x0020
        /*0044*/ 	.byte	0x00, 0xf0, 0x11, 0x00


	//----- nvinfo : EIATTR_KPARAM_INFO
	.align		4
.L_16:
        /*0048*/ 	.byte	0x04, 0x17
        /*004a*/ 	.short	(.L_18 - .L_17)
.L_17:
        /*004c*/ 	.word	0x00000000
        /*0050*/ 	.short	0x0005
        /*0052*/ 	.short	0x001c
        /*0054*/ 	.byte	0x00, 0xf0, 0x11, 0x00


	//----- nvinfo : EIATTR_KPARAM_INFO
	.align		4
.L_18:
        /*0058*/ 	.byte	0x04, 0x17
        /*005a*/ 	.short	(.L_20 - .L_19)
.L_19:
        /*005c*/ 	.word	0x00000000
        /*0060*/ 	.short	0x0004
        /*0062*/ 	.short	0x0018
        /*0064*/ 	.byte	0x00, 0xf0, 0x11, 0x00


	//----- nvinfo : EIATTR_KPARAM_INFO
	.align		4
.L_20:
        /*0068*/ 	.byte	0x04, 0x17
        /*006a*/ 	.short	(.L_22 - .L_21)
.L_21:
        /*006c*/ 	.word	0x00000000
        /*0070*/ 	.short	0x0003
        /*0072*/ 	.short	0x0014
        /*0074*/ 	.byte	0x00, 0xf0, 0x11, 0x00


	//----- nvinfo : EIATTR_KPARAM_INFO
	.align		4
.L_22:
        /*0078*/ 	.byte	0x04, 0x17
        /*007a*/ 	.short	(.L_24 - .L_23)
.L_23:
        /*007c*/ 	.word	0x00000000
        /*0080*/ 	.short	0x0002
        /*0082*/ 	.short	0x0010
        /*0084*/ 	.byte	0x00, 0xf0, 0x11, 0x00


	//----- nvinfo : EIATTR_KPARAM_INFO
	.align		4
.L_24:
        /*0088*/ 	.byte	0x04, 0x17
        /*008a*/ 	.short	(.L_26 - .L_25)
.L_25:
        /*008c*/ 	.word	0x00000000
        /*0090*/ 	.short	0x0001
        /*0092*/ 	.short	0x0008
        /*0094*/ 	.byte	0x00, 0xf5, 0x21, 0x00


	//----- nvinfo : EIATTR_KPARAM_INFO
	.align		4
.L_26:
        /*0098*/ 	.byte	0x04, 0x17
        /*009a*/ 	.short	(.L_28 - .L_27)
.L_27:
        /*009c*/ 	.word	0x00000000
        /*00a0*/ 	.short	0x0000
        /*00a2*/ 	.short	0x0000
        /*00a4*/ 	.byte	0x00, 0xf5, 0x21, 0x00


	//----- nvinfo : EIATTR_SPARSE_MMA_MASK
	.align		4
.L_28:
        /*00a8*/ 	.byte	0x03, 0x50
        /*00aa*/ 	.short	0x0000


	//----- nvinfo : EIATTR_MAXREG_COUNT
	.align		4
        /*00ac*/ 	.byte	0x03, 0x1b
        /*00ae*/ 	.short	0x00ff


	//----- nvinfo : EIATTR_EXTERNS
	.align		4
        /*00b0*/ 	.byte	0x04, 0x0f
        /*00b2*/ 	.short	(.L_30 - .L_29)


	//   ....[0]....
	.align		4
.L_29:
        /*00b4*/ 	.word	index@(vprintf)


	//----- nvinfo : EIATTR_MERCURY_ISA_VERSION
	.align		4
.L_30:
        /*00b8*/ 	.byte	0x03, 0x5f
        /*00ba*/ 	.short	0x0101


	//----- nvinfo : EIATTR_VRC_CTA_INIT_COUNT
	.align		4
        /*00bc*/ 	.byte	0x02, 0x4a
	.zero		1
	.zero		1


	//----- nvinfo : EIATTR_SYSCALL_OFFSETS
	.align		4
        /*00c0*/ 	.byte	0x04, 0x46
        /*00c2*/ 	.short	(.L_32 - .L_31)


	//   ....[0]....
.L_31:
        /*00c4*/ 	.word	0x00000200


	//----- nvinfo : EIATTR_EXIT_INSTR_OFFSETS
	.align		4
.L_32:
        /*00c8*/ 	.byte	0x04, 0x1c
        /*00ca*/ 	.short	(.L_34 - .L_33)


	//   ....[0]....
.L_33:
        /*00cc*/ 	.word	0x00000110


	//   ....[1]....
        /*00d0*/ 	.word	0x00000210


	//----- nvinfo : EIATTR_CRS_STACK_SIZE
	.align		4
.L_34:
        /*00d4*/ 	.byte	0x04, 0x1e
        /*00d6*/ 	.short	(.L_36 - .L_35)
.L_35:
        /*00d8*/ 	.word	0x00000000


	//----- nvinfo : EIATTR_CBANK_PARAM_SIZE
	.align		4
.L_36:
        /*00dc*/ 	.byte	0x03, 0x19
        /*00de*/ 	.short	0x0030


	//----- nvinfo : EIATTR_PARAM_CBANK
	.align		4
        /*00e0*/ 	.byte	0x04, 0x0a
        /*00e2*/ 	.short	(.L_38 - .L_37)
	.align		4
.L_37:
        /*00e4*/ 	.word	index@(.nv.constant0.letterboxResize)
        /*00e8*/ 	.short	0x0380
        /*00ea*/ 	.short	0x0030


	//----- nvinfo : EIATTR_SW_WAR
	.align		4
.L_38:
        /*00ec*/ 	.byte	0x04, 0x36
        /*00ee*/ 	.short	(.L_40 - .L_39)
.L_39:
        /*00f0*/ 	.word	0x00000008
.L_40:


//--------------------- .nv.callgraph             --------------------------
	.section	.nv.callgraph,"",@"SHT_CUDA_CALLGRAPH"
	.align	4
	.sectionentsize	8
	.align		4
        /*0000*/ 	.word	0x00000000
	.align		4
        /*0004*/ 	.word	0xffffffff
	.align		4
        /*0008*/ 	.word	index@(letterboxResize)
	.align		4
        /*000c*/ 	.word	index@(vprintf)
	.align		4
        /*0010*/ 	.word	0x00000000
	.align		4
        /*0014*/ 	.word	0xfffffffe
	.align		4
        /*0018*/ 	.word	0x00000000
	.align		4
        /*001c*/ 	.word	0xfffffffd
	.align		4
        /*0020*/ 	.word	0x00000000
	.align		4
        /*0024*/ 	.word	0xfffffffc


//--------------------- .nv.constant4             --------------------------
	.section	.nv.constant4,"a",@progbits
	.align	8
	.align		8
.nv.constant4:
        /*0000*/ 	.dword	vprintf
	.align		8
        /*0008*/ 	.dword	$str


//--------------------- .text.letterboxResize     --------------------------
	.section	.text.letterboxResize,"ax",@progbits
	.align	128
        .global         letterboxResize
        .type           letterboxResize,@function
        .size           letterboxResize,(.L_x_2 - letterboxResize)
        .other          letterboxResize,@"STO_CUDA_ENTRY STV_DEFAULT"
letterboxResize:
.text.letterboxResize:
[----:B------:R-:W0:Y:S01]  /*0000*/  LDC R1, c[0x0][0x37c] ;  /* 0x0000df00ff017b82 */ /* 0x000e220000000800 */
[----:B------:R-:W1:Y:S07]  /*0010*/  S2R R0, SR_TID.X ;  /* 0x0000000000007919 */ /* 0x000e6e0000002100 */
[----:B------:R-:W2:Y:S01]  /*0020*/  S2UR UR5, SR_CTAID.Y ;  /* 0x00000000000579c3 */ /* 0x000ea20000002600 */
[----:B------:R-:W3:Y:S01]  /*0030*/  LDCU UR9, c[0x0][0x2fc] ;  /* 0x00005f80ff0977ac */ /* 0x000ee20008000800 */
[----:B0-----:R-:W-:Y:S01]  /*0040*/  VIADD R1, R1, 0xffffffd8 ;  /* 0xffffffd801017836 */ /* 0x001fe20000000000 */
[----:B------:R-:W0:Y:S01]  /*0050*/  S2R R2, SR_TID.Y ;  /* 0x0000000000027919 */ /* 0x000e220000002200 */
[----:B------:R-:W4:Y:S04]  /*0060*/  LDCU UR6, c[0x0][0x360] ;  /* 0x00006c00ff0677ac */ /* 0x000f280008000800 */
[----:B------:R-:W4:Y:S01]  /*0070*/  S2UR UR4, SR_CTAID.X ;  /* 0x00000000000479c3 */ /* 0x000f220000002500 */
[----:B------:R-:W2:Y:S01]  /*0080*/  LDCU UR7, c[0x0][0x364] ;  /* 0x00006c80ff0777ac */ /* 0x000ea20008000800 */
[----:B------:R-:W5:Y:S01]  /*0090*/  LDCU UR8, c[0x0][0x2f8] ;  /* 0x00005f00ff0877ac */ /* 0x000f620008000800 */
[----:B--2---:R-:W-:Y:S01]  /*00a0*/  UIMAD UR5, UR5, UR7, URZ ;  /* 0x00000007050572a4 */ /* 0x004fe2000f8e02ff */
[----:B-1----:R-:W-:Y:S01]  /*00b0*/  IMAD.MOV R0, RZ, RZ, -R0 ;  /* 0x000000ffff007224 */ /* 0x002fe200078e0a00 */
[----:B----4-:R-:W-:Y:S01]  /*00c0*/  UIMAD UR4, UR4, UR6, URZ ;  /* 0x00000006040472a4 */ /* 0x010fe2000f8e02ff */
[----:B-----5:R-:W-:-:S03]  /*00d0*/  IADD3 R6, P1, PT, R1, UR8, RZ ;  /* 0x0000000801067c10 */ /* 0x020fc6000ff3e0ff */
[----:B0-----:R-:W-:Y:S02]  /*00e0*/  LOP3.LUT P0, RZ, R2, UR5, RZ, 0xfc, !PT ;  /* 0x0000000502ff7c12 */ /* 0x001fe4000f80fcff */
[----:B---3--:R-:W-:Y:S02]  /*00f0*/  IMAD.X R7, RZ, RZ, UR9, P1 ;  /* 0x00000009ff077e24 */ /* 0x008fe400088e06ff */
[----:B------:R-:W-:-:S13]  /*0100*/  ISETP.NE.OR P0, PT, R0, UR4, P0 ;  /* 0x0000000400007c0c */ /* 0x000fda0008705670 */
[----:B------:R-:W-:Y:S05]  /*0110*/  @P0 EXIT ;  /* 0x000000000000094d */ /* 0x000fea0003800000 */
[----:B------:R-:W0:Y:S01]  /*0120*/  LDC.64 R8, c[0x0][0x390] ;  /* 0x0000e400ff087b82 */ /* 0x000e220000000a00 */
[----:B------:R-:W-:Y:S01]  /*0130*/  MOV R0, 0x0 ;  /* 0x0000000000007802 */ /* 0x000fe20000000f00 */
[----:B------:R-:W1:Y:S06]  /*0140*/  LDCU.64 UR4, c[0x4][0x8] ;  /* 0x01000100ff0477ac */ /* 0x000e6c0008000a00 */
[----:B------:R-:W2:Y:S08]  /*0150*/  LDC.64 R10, c[0x0][0x398] ;  /* 0x0000e600ff0a7b82 */ /* 0x000eb00000000a00 */
[----:B------:R-:W3:Y:S01]  /*0160*/  LDC.64 R12, c[0x0][0x3a0] ;  /* 0x0000e800ff0c7b82 */ /* 0x000ee20000000a00 */
[----:B-1----:R-:W-:-:S02]  /*0170*/  IMAD.U32 R4, RZ, RZ, UR4 ;  /* 0x00000004ff047e24 */ /* 0x002fc4000f8e00ff */
[----:B------:R-:W-:-:S05]  /*0180*/  IMAD.U32 R5, RZ, RZ, UR5 ;  /* 0x00000005ff057e24 */ /* 0x000fca000f8e00ff */
[----:B------:R-:W1:Y:S01]  /*0190*/  LDC.64 R14, c[0x0][0x3a8] ;  /* 0x0000ea00ff0e7b82 */ /* 0x000e620000000a00 */
[----:B0-----:R0:W-:Y:S04]  /*01a0*/  STL.64 [R1], R8 ;  /* 0x0000000801007387 */ /* 0x0011e80000100a00 */
[----:B--2---:R0:W-:Y:S03]  /*01b0*/  STL.64 [R1+0x8], R10 ;  /* 0x0000080a01007387 */ /* 0x0041e60000100a00 */
[----:B------:R0:W2:Y:S01]  /*01c0*/  LDC.64 R2, c[0x4][R0] ;  /* 0x0100000000027b82 */ /* 0x0000a20000000a00 */
[----:B---3--:R0:W-:Y:S04]  /*01d0*/  STL.64 [R1+0x10], R12 ;  /* 0x0000100c01007387 */ /* 0x0081e80000100a00 */
[----:B-1----:R0:W-:Y:S02]  /*01e0*/  STL.64 [R1+0x18], R14 ;  /* 0x0000180e01007387 */ /* 0x0021e40000100a00 */
[----:B------:R-:W-:-:S07]  /*01f0*/  LEPC R20, `(.L_x_0) ;  /* 0x000000001014794e */ /* 0x000fce0000000000 */
[----:B0-2---:R-:W-:Y:S05]  /*0200*/  CALL.ABS.NOINC R2 ;  /* 0x0000000002007343 */ /* 0x005fea0003c00000 */
.L_x_0:
[----:B------:R-:W-:Y:S05]  /*0210*/  EXIT ;  /* 0x000000000000794d */ /* 0x000fea0003800000 */
.L_x_1:
[----:B------:R-:W-:-:S00]  /*0220*/  BRA `(.L_x_1) ;  /* 0xfffffffc00fc7947 */ /* 0x000fc0000383ffff */
[----:B------:R-:W-:-:S00]  /*0230*/  NOP ;  /* 0x0000000000007918 */ /* 0x000fc00000000000 */
        /* <DEDUP_REMOVED lines=12> */
.L_x_2:


//--------------------- .nv.global.init           --------------------------
	.section	.nv.global.init,"aw",@progbits
.nv.global.init:
	.type		$str,@object
	.size		$str,(.L_0 - $str)
$str:
        /*0000*/ 	.byte	0x25, 0x64, 0x2c, 0x20, 0x25, 0x64, 0x2c, 0x20, 0x25, 0x64, 0x2c, 0x20, 0x25, 0x64, 0x2c, 0x20
        /*0010*/ 	.byte	0x25, 0x64, 0x2c, 0x20, 0x25, 0x64, 0x2c, 0x20, 0x25, 0x64, 0x2c, 0x20, 0x25, 0x64, 0x0a, 0x00
.L_0:


//--------------------- .nv.shared.reserved.0     --------------------------
	.section	.nv.shared.reserved.0,"aw",@nobits
	.weak		__nv_reservedSMEM_offset_0_alias
	.size		__nv_reservedSMEM_offset_0_alias, 0, 64
	.other		__nv_reservedSMEM_offset_0_alias,@"STO_CUDA_RESERVED_SHARED STV_DEFAULT"
__nv_reservedSMEM_offset_0_alias:
	.zero		0
	.zero		64


//--------------------- .nv.constant0.letterboxResize --------------------------
	.section	.nv.constant0.letterboxResize,"a",@progbits
	.sectionflags	@""
	.align	4
.nv.constant0.letterboxResize:
	.zero		944


//--------------------- SYMBOLS --------------------------

	.type		.nv.reservedSmem.offset0,@object
	.size		.nv.reservedSmem.offset0,0x4
	.type		vprintf,@function
